//
// Generated by NVIDIA NVVM Compiler
//
// Compiler Build ID: CL-36424714
// Cuda compilation tools, release 13.0, V13.0.88
// Based on NVVM 20.0.0
//

.version 9.0
.target sm_100
.address_size 64

	// .globl	_Z8countOccPcS_Piii

.visible .entry _Z8countOccPcS_Piii(
	.param .u64 .ptr .align 1 _Z8countOccPcS_Piii_param_0,
	.param .u64 .ptr .align 1 _Z8countOccPcS_Piii_param_1,
	.param .u64 .ptr .align 1 _Z8countOccPcS_Piii_param_2,
	.param .u32 _Z8countOccPcS_Piii_param_3,
	.param .u32 _Z8countOccPcS_Piii_param_4
)
{
	.reg .pred 	%p<5>;
	.reg .b16 	%rs<3>;
	.reg .b32 	%r<11>;
	.reg .b64 	%rd<11>;

	ld.param.u64 	%rd3, [_Z8countOccPcS_Piii_param_0];
	ld.param.u64 	%rd4, [_Z8countOccPcS_Piii_param_1];
	ld.param.u64 	%rd5, [_Z8countOccPcS_Piii_param_2];
	ld.param.u32 	%r5, [_Z8countOccPcS_Piii_param_3];
	ld.param.u32 	%r4, [_Z8countOccPcS_Piii_param_4];
	mov.u32 	%r1, %tid.x;
	sub.s32 	%r6, %r5, %r4;
	setp.gt.s32 	%p1, %r1, %r6;
	@%p1 bra 	$L__BB0_6;
	setp.lt.s32 	%p2, %r4, 1;
	@%p2 bra 	$L__BB0_5;
	cvta.to.global.u64 	%rd1, %rd3;
	cvta.to.global.u64 	%rd2, %rd4;
	mov.b32 	%r10, 0;
	bra.uni 	$L__BB0_4;
$L__BB0_3:
	add.s32 	%r10, %r10, 1;
	setp.eq.s32 	%p4, %r10, %r4;
	@%p4 bra 	$L__BB0_5;
$L__BB0_4:
	add.s32 	%r8, %r10, %r1;
	cvt.u64.u32 	%rd6, %r8;
	add.s64 	%rd7, %rd1, %rd6;
	ld.global.u8 	%rs1, [%rd7];
	cvt.u64.u32 	%rd8, %r10;
	add.s64 	%rd9, %rd2, %rd8;
	ld.global.u8 	%rs2, [%rd9];
	setp.eq.s16 	%p3, %rs1, %rs2;
	@%p3 bra 	$L__BB0_3;
	bra.uni 	$L__BB0_6;
$L__BB0_5:
	cvta.to.global.u64 	%rd10, %rd5;
	atom.global.add.u32 	%r9, [%rd10], 1;
$L__BB0_6:
	ret;

}


// ===== COMPILED SASS (sm_100) =====

	.target	sm_100

	.elftype	@"ET_EXEC"


//--------------------- .note.nv.tkinfo           --------------------------
	.section	.note.nv.tkinfo,"",@"SHT_NOTE"
	.sectionflags	@"SHF_NOTE_NV_TKINFO"
	.tkinfo
        /*0018*/ 	.word	0x00000002
        /*0030*/ 	.string	""
        /*0030*/ 	.string	"ptxas"
        /*0030*/ 	.string	"Cuda compilation tools, release 13.0, V13.0.88"
        /*0030*/ 	.string	"Build cuda_13.0.r13.0/compiler.36424714_0"
        /*0030*/ 	.string	"-arch sm_100 -m 64 "



//--------------------- .note.nv.cuinfo           --------------------------
	.section	.note.nv.cuinfo,"",@"SHT_NOTE"
	.sectionflags	@"SHF_NOTE_NV_CUINFO"
        /*0018*/ 	.short	0x0002
        /*001a*/ 	.short	0x0064
        /*001c*/ 	.short	0x0082
	.zero		2


//--------------------- .nv.info                  --------------------------
	.section	.nv.info,"",@"SHT_CUDA_INFO"
	.align	4


	//----- nvinfo : EIATTR_REGCOUNT
	.align		4
        /*0000*/ 	.byte	0x04, 0x2f
        /*0002*/ 	.short	(.L_1 - .L_0)
	.align		4
.L_0:
        /*0004*/ 	.word	index@(_Z8countOccPcS_Piii)
        /*0008*/ 	.word	0x00000008


	//----- nvinfo : EIATTR_FRAME_SIZE
	.align		4
.L_1:
        /*000c*/ 	.byte	0x04, 0x11
        /*000e*/ 	.short	(.L_3 - .L_2)
	.align		4
.L_2:
        /*0010*/ 	.word	index@(_Z8countOccPcS_Piii)
        /*0014*/ 	.word	0x00000000


	//----- nvinfo : EIATTR_MIN_STACK_SIZE
	.align		4
.L_3:
        /*0018*/ 	.byte	0x04, 0x12
        /*001a*/ 	.short	(.L_5 - .L_4)
	.align		4
.L_4:
        /*001c*/ 	.word	index@(_Z8countOccPcS_Piii)
        /*0020*/ 	.word	0x00000000
.L_5:


//--------------------- .nv.compat                --------------------------
	.section	.nv.compat,"",@"SHT_CUDA_COMPAT_INFO"
	.align	4
        /*0000*/ 	.byte	0x02, 0x09, 0x00, 0x00, 0x02, 0x02, 0x01, 0x00, 0x02, 0x05, 0x05, 0x00, 0x03, 0x07, 0x01, 0x01
        /*0010*/ 	.byte	0x02, 0x03, 0x00, 0x00, 0x02, 0x06, 0x01, 0x00, 0x04, 0x0b, 0x08, 0x00, 0x09, 0x00, 0x00, 0x00
        /*0020*/ 	.byte	0x00, 0x00, 0x00, 0x00


//--------------------- .nv.info._Z8countOccPcS_Piii --------------------------
	.section	.nv.info._Z8countOccPcS_Piii,"",@"SHT_CUDA_INFO"
	.sectionflags	@""
	.align	4


	//----- nvinfo : EIATTR_CUDA_API_VERSION
	.align		4
        /*0000*/ 	.byte	0x04, 0x37
        /*0002*/ 	.short	(.L_7 - .L_6)
.L_6:
        /*0004*/ 	.word	0x00000082


	//----- nvinfo : EIATTR_KPARAM_INFO
	.align		4
.L_7:
        /*0008*/ 	.byte	0x04, 0x17
        /*000a*/ 	.short	(.L_9 - .L_8)
.L_8:
        /*000c*/ 	.word	0x00000000
        /*0010*/ 	.short	0x0004
        /*0012*/ 	.short	0x001c
        /*0014*/ 	.byte	0x00, 0xf0, 0x11, 0x00


	//----- nvinfo : EIATTR_KPARAM_INFO
	.align		4
.L_9:
        /*0018*/ 	.byte	0x04, 0x17
        /*001a*/ 	.short	(.L_11 - .L_10)
.L_10:
        /*001c*/ 	.word	0x00000000
        /*0020*/ 	.short	0x0003
        /*0022*/ 	.short	0x0018
        /*0024*/ 	.byte	0x00, 0xf0, 0x11, 0x00


	//----- nvinfo : EIATTR_KPARAM_INFO
	.align		4
.L_11:
        /*0028*/ 	.byte	0x04, 0x17
        /*002a*/ 	.short	(.L_13 - .L_12)
.L_12:
        /*002c*/ 	.word	0x00000000
        /*0030*/ 	.short	0x0002
        /*0032*/ 	.short	0x0010
        /*0034*/ 	.byte	0x00, 0xf5, 0x21, 0x00


	//----- nvinfo : EIATTR_KPARAM_INFO
	.align		4
.L_13:
        /*0038*/ 	.byte	0x04, 0x17
        /*003a*/ 	.short	(.L_15 - .L_14)
.L_14:
        /*003c*/ 	.word	0x00000000
        /*0040*/ 	.short	0x0001
        /*0042*/ 	.short	0x0008
        /*0044*/ 	.byte	0x00, 0xf5, 0x21, 0x00


	//----- nvinfo : EIATTR_KPARAM_INFO
	.align		4
.L_15:
        /*0048*/ 	.byte	0x04, 0x17
        /*004a*/ 	.short	(.L_17 - .L_16)
.L_16:
        /*004c*/ 	.word	0x00000000
        /*0050*/ 	.short	0x0000
        /*0052*/ 	.short	0x0000
        /*0054*/ 	.byte	0x00, 0xf5, 0x21, 0x00


	//----- nvinfo : EIATTR_SPARSE_MMA_MASK
	.align		4
.L_17:
        /*0058*/ 	.byte	0x03, 0x50
        /*005a*/ 	.short	0x0000


	//----- nvinfo : EIATTR_MAXREG_COUNT
	.align		4
        /*005c*/ 	.byte	0x03, 0x1b
        /*005e*/ 	.short	0x00ff


	//----- nvinfo : EIATTR_MERCURY_ISA_VERSION
	.align		4
        /*0060*/ 	.byte	0x03, 0x5f
        /*0062*/ 	.short	0x0101


	//----- nvinfo : EIATTR_INT_WARP_WIDE_INSTR_OFFSETS
	.align		4
        /*0064*/ 	.byte	0x04, 0x31
        /*0066*/ 	.short	(.L_19 - .L_18)


	//   ....[0]....
.L_18:
        /*0068*/ 	.word	0x000001c0


	//----- nvinfo : EIATTR_VRC_CTA_INIT_COUNT
	.align		4
.L_19:
        /*006c*/ 	.byte	0x02, 0x4a
	.zero		1
	.zero		1


	//----- nvinfo : EIATTR_EXIT_INSTR_OFFSETS
	.align		4
        /*0070*/ 	.byte	0x04, 0x1c
        /*0072*/ 	.short	(.L_21 - .L_20)


	//   ....[0]....
.L_20:
        /*0074*/ 	.word	0x00000050


	//   ....[1]....
        /*0078*/ 	.word	0x00000180


	//   ....[2]....
        /*007c*/ 	.word	0x00000210


	//----- nvinfo : EIATTR_CBANK_PARAM_SIZE
	.align		4
.L_21:
        /*0080*/ 	.byte	0x03, 0x19
        /*0082*/ 	.short	0x0020


	//----- nvinfo : EIATTR_PARAM_CBANK
	.align		4
        /*0084*/ 	.byte	0x04, 0x0a
        /*0086*/ 	.short	(.L_23 - .L_22)
	.align		4
.L_22:
        /*0088*/ 	.word	index@(.nv.constant0._Z8countOccPcS_Piii)
        /*008c*/ 	.short	0x0380
        /*008e*/ 	.short	0x0020


	//----- nvinfo : EIATTR_SW_WAR
	.align		4
.L_23:
        /*0090*/ 	.byte	0x04, 0x36
        /*0092*/ 	.short	(.L_25 - .L_24)
.L_24:
        /*0094*/ 	.word	0x00000008
.L_25:


//--------------------- .nv.callgraph             --------------------------
	.section	.nv.callgraph,"",@"SHT_CUDA_CALLGRAPH"
	.align	4
	.sectionentsize	8
	.align		4
        /*0000*/ 	.word	0x00000000
	.align		4
        /*0004*/ 	.word	0xffffffff
	.align		4
        /*0008*/ 	.word	0x00000000
	.align		4
        /*000c*/ 	.word	0xfffffffe
	.align		4
        /*0010*/ 	.word	0x00000000
	.align		4
        /*0014*/ 	.word	0xfffffffd
	.align		4
        /*0018*/ 	.word	0x00000000
	.align		4
        /*001c*/ 	.word	0xfffffffc


//--------------------- .text._Z8countOccPcS_Piii --------------------------
	.section	.text._Z8countOccPcS_Piii,"ax",@progbits
	.align	128
        .global         _Z8countOccPcS_Piii
        .type           _Z8countOccPcS_Piii,@function
        .size           _Z8countOccPcS_Piii,(.L_x_3 - _Z8countOccPcS_Piii)
        .other          _Z8countOccPcS_Piii,@"STO_CUDA_ENTRY STV_DEFAULT"
_Z8countOccPcS_Piii:
.text._Z8countOccPcS_Piii:
[----:B------:R-:W-:Y:S01]  /*0000*/  LDC R1, c[0x0][0x37c] ;  /* 0x0000df00ff017b82 */ /* 0x000fe20000000800 */
[----:B------:R-:W0:Y:S01]  /*0010*/  S2R R0, SR_TID.X ;  /* 0x0000000000007919 */ /* 0x000e220000002100 */
[----:B------:R-:W1:Y:S02]  /*0020*/  LDCU.64 UR4, c[0x0][0x398] ;  /* 0x00007300ff0477ac */ /* 0x000e640008000a00 */
[----:B-1----:R-:W-:-:S06]  /*0030*/  UIADD3 UR4, UPT, UPT, UR4, -UR5, URZ ;  /* 0x8000000504047290 */ /* 0x002fcc000fffe0ff */
[----:B0-----:R-:W-:-:S13]  /*0040*/  ISETP.GT.AND P0, PT, R0, UR4, PT ;  /* 0x0000000400007c0c */ /* 0x001fda000bf04270 */
[----:B------:R-:W-:Y:S05]  /*0050*/  @P0 EXIT ;  /* 0x000000000000094d */ /* 0x000fea0003800000 */
[----:B------:R-:W-:Y:S01]  /*0060*/  UISETP.GE.AND UP0, UPT, UR5, 0x1, UPT ;  /* 0x000000010500788c */ /* 0x000fe2000bf06270 */
[----:B------:R-:W0:Y:S08]  /*0070*/  LDCU.64 UR6, c[0x0][0x358] ;  /* 0x00006b00ff0677ac */ /* 0x000e300008000a00 */
[----:B------:R-:W-:Y:S05]  /*0080*/  BRA.U !UP0, `(.L_x_0) ;  /* 0x0000000108447547 */ /* 0x000fea000b800000 */
[----:B------:R-:W1:Y:S01]  /*0090*/  LDCU UR9, c[0x0][0x39c] ;  /* 0x00007380ff0977ac */ /* 0x000e620008000800 */
[----:B------:R-:W2:Y:S01]  /*00a0*/  LDCU.128 UR12, c[0x0][0x380] ;  /* 0x00007000ff0c77ac */ /* 0x000ea20008000c00 */
[----:B------:R-:W-:-:S05]  /*00b0*/  UMOV UR4, URZ ;  /* 0x000000ff00047c82 */ /* 0x000fca0008000000 */
.L_x_1:
[----:B--2---:R-:W-:Y:S02]  /*00c0*/  UIADD3 UR5, UP0, UPT, UR4, UR14, URZ ;  /* 0x0000000e04057290 */ /* 0x004fe4000ff1e0ff */
[----:B------:R-:W-:Y:S02]  /*00d0*/  VIADD R2, R0, UR4 ;  /* 0x0000000400027c36 */ /* 0x000fe40008000000 */
[----:B------:R-:W-:-:S03]  /*00e0*/  UIADD3.X UR8, UPT, UPT, URZ, UR15, URZ, UP0, !UPT ;  /* 0x0000000fff087290 */ /* 0x000fc600087fe4ff */
[----:B------:R-:W-:Y:S01]  /*00f0*/  IADD3 R2, P0, PT, R2, UR12, RZ ;  /* 0x0000000c02027c10 */ /* 0x000fe2000ff1e0ff */
[----:B------:R-:W-:Y:S02]  /*0100*/  IMAD.U32 R4, RZ, RZ, UR5 ;  /* 0x00000005ff047e24 */ /* 0x000fe4000f8e00ff */
[----:B------:R-:W-:Y:S02]  /*0110*/  IMAD.U32 R5, RZ, RZ, UR8 ;  /* 0x00000008ff057e24 */ /* 0x000fe4000f8e00ff */
[----:B------:R-:W-:-:S04]  /*0120*/  IMAD.X R3, RZ, RZ, UR13, P0 ;  /* 0x0000000dff037e24 */ /* 0x000fc800080e06ff */
[----:B0-----:R-:W2:Y:S04]  /*0130*/  LDG.E.U8 R5, desc[UR6][R4.64] ;  /* 0x0000000604057981 */ /* 0x001ea8000c1e1100 */
[----:B------:R-:W2:Y:S01]  /*0140*/  LDG.E.U8 R2, desc[UR6][R2.64] ;  /* 0x0000000602027981 */ /* 0x000ea2000c1e1100 */
[----:B------:R-:W-:-:S04]  /*0150*/  UIADD3 UR4, UPT, UPT, UR4, 0x1, URZ ;  /* 0x0000000104047890 */ /* 0x000fc8000fffe0ff */
[----:B-1----:R-:W-:Y:S01]  /*0160*/  UISETP.NE.AND UP0, UPT, UR4, UR9, UPT ;  /* 0x000000090400728c */ /* 0x002fe2000bf05270 */
[----:B--2---:R-:W-:-:S13]  /*0170*/  ISETP.NE.AND P0, PT, R2, R5, PT ;  /* 0x000000050200720c */ /* 0x004fda0003f05270 */
[----:B------:R-:W-:Y:S05]  /*0180*/  @P0 EXIT ;  /* 0x000000000000094d */ /* 0x000fea0003800000 */
[----:B------:R-:W-:Y:S05]  /*0190*/  BRA.U UP0, `(.L_x_1) ;  /* 0xfffffffd00c87547 */ /* 0x000fea000b83ffff */
.L_x_0:
[----:B------:R-:W1:Y:S01]  /*01a0*/  S2R R0, SR_LANEID ;  /* 0x0000000000007919 */ /* 0x000e620000000000 */
[----:B------:R-:W0:Y:S01]  /*01b0*/  LDC.64 R2, c[0x0][0x390] ;  /* 0x0000e400ff027b82 */ /* 0x000e220000000a00 */
[----:B------:R-:W-:Y:S02]  /*01c0*/  VOTEU.ANY UR5, UPT, PT ;  /* 0x0000000000057886 */ /* 0x000fe400038e0100 */
[----:B------:R-:W-:Y:S02]  /*01d0*/  UFLO.U32 UR8, UR5 ;  /* 0x00000005000872bd */ /* 0x000fe400080e0000 */
[----:B------:R-:W0:Y:S04]  /*01e0*/  POPC R5, UR5 ;  /* 0x0000000500057d09 */ /* 0x000e280008000000 */
[----:B-1----:R-:W-:-:S13]  /*01f0*/  ISETP.EQ.U32.AND P0, PT, R0, UR8, PT ;  /* 0x0000000800007c0c */ /* 0x002fda000bf02070 */
[----:B0-----:R-:W-:Y:S01]  /*0200*/  @P0 REDG.E.ADD.STRONG.GPU desc[UR6][R2.64], R5 ;  /* 0x000000050200098e */ /* 0x001fe2000c12e106 */
[----:B------:R-:W-:Y:S05]  /*0210*/  EXIT ;  /* 0x000000000000794d */ /* 0x000fea0003800000 */
.L_x_2:
[----:B------:R-:W-:-:S00]  /*0220*/  BRA `(.L_x_2) ;  /* 0xfffffffc00fc7947 */ /* 0x000fc0000383ffff */
[----:B------:R-:W-:-:S00]  /*0230*/  NOP ;  /* 0x0000000000007918 */ /* 0x000fc00000000000 */
        /* <DEDUP_REMOVED lines=12> */
.L_x_3:


//--------------------- .nv.shared.reserved.0     --------------------------
	.section	.nv.shared.reserved.0,"aw",@nobits
	.weak		__nv_reservedSMEM_offset_0_alias
	.size		__nv_reservedSMEM_offset_0_alias, 0, 64
	.other		__nv_reservedSMEM_offset_0_alias,@"STO_CUDA_RESERVED_SHARED STV_DEFAULT"
__nv_reservedSMEM_offset_0_alias:
	.zero		0
	.zero		64


//--------------------- .nv.constant0._Z8countOccPcS_Piii --------------------------
	.section	.nv.constant0._Z8countOccPcS_Piii,"a",@progbits
	.sectionflags	@""
	.align	4
.nv.constant0._Z8countOccPcS_Piii:
	.zero		928


//--------------------- SYMBOLS --------------------------

	.type		.nv.reservedSmem.offset0,@object
	.size		.nv.reservedSmem.offset0,0x4
